//
// Generated by NVIDIA NVVM Compiler
//
// Compiler Build ID: CL-36424714
// Cuda compilation tools, release 13.0, V13.0.88
// Based on NVVM 20.0.0
//

.version 9.0
.target sm_100
.address_size 64

	// .globl	_Z13gather_kernelI6__halfEvPKT_PKliPS1_iiiii

.visible .entry _Z13gather_kernelI6__halfEvPKT_PKliPS1_iiiii(
	.param .u64 .ptr .align 1 _Z13gather_kernelI6__halfEvPKT_PKliPS1_iiiii_param_0,
	.param .u64 .ptr .align 1 _Z13gather_kernelI6__halfEvPKT_PKliPS1_iiiii_param_1,
	.param .u32 _Z13gather_kernelI6__halfEvPKT_PKliPS1_iiiii_param_2,
	.param .u64 .ptr .align 1 _Z13gather_kernelI6__halfEvPKT_PKliPS1_iiiii_param_3,
	.param .u32 _Z13gather_kernelI6__halfEvPKT_PKliPS1_iiiii_param_4,
	.param .u32 _Z13gather_kernelI6__halfEvPKT_PKliPS1_iiiii_param_5,
	.param .u32 _Z13gather_kernelI6__halfEvPKT_PKliPS1_iiiii_param_6,
	.param .u32 _Z13gather_kernelI6__halfEvPKT_PKliPS1_iiiii_param_7,
	.param .u32 _Z13gather_kernelI6__halfEvPKT_PKliPS1_iiiii_param_8
)
{
	.reg .pred 	%p<7>;
	.reg .b16 	%rs<2>;
	.reg .b32 	%r<33>;
	.reg .b64 	%rd<13>;

	ld.param.u64 	%rd4, [_Z13gather_kernelI6__halfEvPKT_PKliPS1_iiiii_param_0];
	ld.param.u64 	%rd5, [_Z13gather_kernelI6__halfEvPKT_PKliPS1_iiiii_param_1];
	ld.param.u32 	%r10, [_Z13gather_kernelI6__halfEvPKT_PKliPS1_iiiii_param_2];
	ld.param.u64 	%rd6, [_Z13gather_kernelI6__halfEvPKT_PKliPS1_iiiii_param_3];
	ld.param.u32 	%r14, [_Z13gather_kernelI6__halfEvPKT_PKliPS1_iiiii_param_5];
	ld.param.u32 	%r11, [_Z13gather_kernelI6__halfEvPKT_PKliPS1_iiiii_param_6];
	ld.param.u32 	%r12, [_Z13gather_kernelI6__halfEvPKT_PKliPS1_iiiii_param_7];
	ld.param.u32 	%r13, [_Z13gather_kernelI6__halfEvPKT_PKliPS1_iiiii_param_8];
	mov.u32 	%r15, %ctaid.x;
	mov.u32 	%r16, %ntid.x;
	mov.u32 	%r17, %tid.x;
	mad.lo.s32 	%r18, %r15, %r16, %r17;
	mov.u32 	%r19, %ctaid.y;
	mov.u32 	%r20, %ntid.y;
	mov.u32 	%r21, %tid.y;
	mad.lo.s32 	%r2, %r19, %r20, %r21;
	setp.ge.s32 	%p1, %r2, %r10;
	mul.lo.s32 	%r22, %r12, %r14;
	setp.ge.s32 	%p2, %r18, %r22;
	or.pred  	%p3, %p1, %p2;
	@%p3 bra 	$L__BB0_5;
	setp.lt.s32 	%p4, %r13, 1;
	@%p4 bra 	$L__BB0_5;
	cvta.to.global.u64 	%rd7, %rd5;
	mul.wide.u32 	%rd8, %r2, 8;
	add.s64 	%rd1, %rd7, %rd8;
	neg.s32 	%r32, %r13;
	cvta.to.global.u64 	%rd2, %rd4;
	cvta.to.global.u64 	%rd3, %rd6;
	mul.lo.s32 	%r31, %r13, %r18;
$L__BB0_3:
	setp.ge.s32 	%p5, %r31, %r22;
	@%p5 bra 	$L__BB0_5;
	div.s32 	%r23, %r31, %r12;
	mul.lo.s32 	%r24, %r23, %r12;
	sub.s32 	%r25, %r31, %r24;
	ld.global.u32 	%r26, [%rd1];
	mad.lo.s32 	%r27, %r23, %r11, %r26;
	mad.lo.s32 	%r28, %r27, %r12, %r25;
	mad.lo.s32 	%r29, %r23, %r10, %r2;
	mad.lo.s32 	%r30, %r29, %r12, %r25;
	mul.wide.s32 	%rd9, %r30, 2;
	add.s64 	%rd10, %rd3, %rd9;
	mul.wide.s32 	%rd11, %r28, 2;
	add.s64 	%rd12, %rd2, %rd11;
	ld.global.u16 	%rs1, [%rd12];
	st.global.u16 	[%rd10], %rs1;
	add.s32 	%r32, %r32, 1;
	setp.ne.s32 	%p6, %r32, 0;
	add.s32 	%r31, %r31, 1;
	@%p6 bra 	$L__BB0_3;
$L__BB0_5:
	ret;

}
	// .globl	_Z13gather_kernelIfEvPKT_PKliPS0_iiiii
.visible .entry _Z13gather_kernelIfEvPKT_PKliPS0_iiiii(
	.param .u64 .ptr .align 1 _Z13gather_kernelIfEvPKT_PKliPS0_iiiii_param_0,
	.param .u64 .ptr .align 1 _Z13gather_kernelIfEvPKT_PKliPS0_iiiii_param_1,
	.param .u32 _Z13gather_kernelIfEvPKT_PKliPS0_iiiii_param_2,
	.param .u64 .ptr .align 1 _Z13gather_kernelIfEvPKT_PKliPS0_iiiii_param_3,
	.param .u32 _Z13gather_kernelIfEvPKT_PKliPS0_iiiii_param_4,
	.param .u32 _Z13gather_kernelIfEvPKT_PKliPS0_iiiii_param_5,
	.param .u32 _Z13gather_kernelIfEvPKT_PKliPS0_iiiii_param_6,
	.param .u32 _Z13gather_kernelIfEvPKT_PKliPS0_iiiii_param_7,
	.param .u32 _Z13gather_kernelIfEvPKT_PKliPS0_iiiii_param_8
)
{
	.reg .pred 	%p<7>;
	.reg .b32 	%r<33>;
	.reg .b32 	%f<2>;
	.reg .b64 	%rd<13>;

	ld.param.u64 	%rd4, [_Z13gather_kernelIfEvPKT_PKliPS0_iiiii_param_0];
	ld.param.u64 	%rd5, [_Z13gather_kernelIfEvPKT_PKliPS0_iiiii_param_1];
	ld.param.u32 	%r10, [_Z13gather_kernelIfEvPKT_PKliPS0_iiiii_param_2];
	ld.param.u64 	%rd6, [_Z13gather_kernelIfEvPKT_PKliPS0_iiiii_param_3];
	ld.param.u32 	%r14, [_Z13gather_kernelIfEvPKT_PKliPS0_iiiii_param_5];
	ld.param.u32 	%r11, [_Z13gather_kernelIfEvPKT_PKliPS0_iiiii_param_6];
	ld.param.u32 	%r12, [_Z13gather_kernelIfEvPKT_PKliPS0_iiiii_param_7];
	ld.param.u32 	%r13, [_Z13gather_kernelIfEvPKT_PKliPS0_iiiii_param_8];
	mov.u32 	%r15, %ctaid.x;
	mov.u32 	%r16, %ntid.x;
	mov.u32 	%r17, %tid.x;
	mad.lo.s32 	%r18, %r15, %r16, %r17;
	mov.u32 	%r19, %ctaid.y;
	mov.u32 	%r20, %ntid.y;
	mov.u32 	%r21, %tid.y;
	mad.lo.s32 	%r2, %r19, %r20, %r21;
	setp.ge.s32 	%p1, %r2, %r10;
	mul.lo.s32 	%r22, %r12, %r14;
	setp.ge.s32 	%p2, %r18, %r22;
	or.pred  	%p3, %p1, %p2;
	@%p3 bra 	$L__BB1_5;
	setp.lt.s32 	%p4, %r13, 1;
	@%p4 bra 	$L__BB1_5;
	cvta.to.global.u64 	%rd7, %rd5;
	mul.wide.u32 	%rd8, %r2, 8;
	add.s64 	%rd1, %rd7, %rd8;
	neg.s32 	%r32, %r13;
	cvta.to.global.u64 	%rd2, %rd4;
	cvta.to.global.u64 	%rd3, %rd6;
	mul.lo.s32 	%r31, %r13, %r18;
$L__BB1_3:
	setp.ge.s32 	%p5, %r31, %r22;
	@%p5 bra 	$L__BB1_5;
	div.s32 	%r23, %r31, %r12;
	mul.lo.s32 	%r24, %r23, %r12;
	sub.s32 	%r25, %r31, %r24;
	ld.global.u32 	%r26, [%rd1];
	mad.lo.s32 	%r27, %r23, %r11, %r26;
	mad.lo.s32 	%r28, %r27, %r12, %r25;
	mad.lo.s32 	%r29, %r23, %r10, %r2;
	mad.lo.s32 	%r30, %r29, %r12, %r25;
	mul.wide.s32 	%rd9, %r28, 4;
	add.s64 	%rd10, %rd2, %rd9;
	ld.global.f32 	%f1, [%rd10];
	mul.wide.s32 	%rd11, %r30, 4;
	add.s64 	%rd12, %rd3, %rd11;
	st.global.f32 	[%rd12], %f1;
	add.s32 	%r32, %r32, 1;
	setp.ne.s32 	%p6, %r32, 0;
	add.s32 	%r31, %r31, 1;
	@%p6 bra 	$L__BB1_3;
$L__BB1_5:
	ret;

}
	// .globl	_Z13gather_kernelIdEvPKT_PKliPS0_iiiii
.visible .entry _Z13gather_kernelIdEvPKT_PKliPS0_iiiii(
	.param .u64 .ptr .align 1 _Z13gather_kernelIdEvPKT_PKliPS0_iiiii_param_0,
	.param .u64 .ptr .align 1 _Z13gather_kernelIdEvPKT_PKliPS0_iiiii_param_1,
	.param .u32 _Z13gather_kernelIdEvPKT_PKliPS0_iiiii_param_2,
	.param .u64 .ptr .align 1 _Z13gather_kernelIdEvPKT_PKliPS0_iiiii_param_3,
	.param .u32 _Z13gather_kernelIdEvPKT_PKliPS0_iiiii_param_4,
	.param .u32 _Z13gather_kernelIdEvPKT_PKliPS0_iiiii_param_5,
	.param .u32 _Z13gather_kernelIdEvPKT_PKliPS0_iiiii_param_6,
	.param .u32 _Z13gather_kernelIdEvPKT_PKliPS0_iiiii_param_7,
	.param .u32 _Z13gather_kernelIdEvPKT_PKliPS0_iiiii_param_8
)
{
	.reg .pred 	%p<7>;
	.reg .b32 	%r<33>;
	.reg .b64 	%rd<13>;
	.reg .b64 	%fd<2>;

	ld.param.u64 	%rd4, [_Z13gather_kernelIdEvPKT_PKliPS0_iiiii_param_0];
	ld.param.u64 	%rd5, [_Z13gather_kernelIdEvPKT_PKliPS0_iiiii_param_1];
	ld.param.u32 	%r10, [_Z13gather_kernelIdEvPKT_PKliPS0_iiiii_param_2];
	ld.param.u64 	%rd6, [_Z13gather_kernelIdEvPKT_PKliPS0_iiiii_param_3];
	ld.param.u32 	%r14, [_Z13gather_kernelIdEvPKT_PKliPS0_iiiii_param_5];
	ld.param.u32 	%r11, [_Z13gather_kernelIdEvPKT_PKliPS0_iiiii_param_6];
	ld.param.u32 	%r12, [_Z13gather_kernelIdEvPKT_PKliPS0_iiiii_param_7];
	ld.param.u32 	%r13, [_Z13gather_kernelIdEvPKT_PKliPS0_iiiii_param_8];
	mov.u32 	%r15, %ctaid.x;
	mov.u32 	%r16, %ntid.x;
	mov.u32 	%r17, %tid.x;
	mad.lo.s32 	%r18, %r15, %r16, %r17;
	mov.u32 	%r19, %ctaid.y;
	mov.u32 	%r20, %ntid.y;
	mov.u32 	%r21, %tid.y;
	mad.lo.s32 	%r2, %r19, %r20, %r21;
	setp.ge.s32 	%p1, %r2, %r10;
	mul.lo.s32 	%r22, %r12, %r14;
	setp.ge.s32 	%p2, %r18, %r22;
	or.pred  	%p3, %p1, %p2;
	@%p3 bra 	$L__BB2_5;
	setp.lt.s32 	%p4, %r13, 1;
	@%p4 bra 	$L__BB2_5;
	cvta.to.global.u64 	%rd7, %rd5;
	mul.wide.u32 	%rd8, %r2, 8;
	add.s64 	%rd1, %rd7, %rd8;
	neg.s32 	%r32, %r13;
	cvta.to.global.u64 	%rd2, %rd4;
	cvta.to.global.u64 	%rd3, %rd6;
	mul.lo.s32 	%r31, %r13, %r18;
$L__BB2_3:
	setp.ge.s32 	%p5, %r31, %r22;
	@%p5 bra 	$L__BB2_5;
	div.s32 	%r23, %r31, %r12;
	mul.lo.s32 	%r24, %r23, %r12;
	sub.s32 	%r25, %r31, %r24;
	ld.global.u32 	%r26, [%rd1];
	mad.lo.s32 	%r27, %r23, %r11, %r26;
	mad.lo.s32 	%r28, %r27, %r12, %r25;
	mad.lo.s32 	%r29, %r23, %r10, %r2;
	mad.lo.s32 	%r30, %r29, %r12, %r25;
	mul.wide.s32 	%rd9, %r28, 8;
	add.s64 	%rd10, %rd2, %rd9;
	ld.global.f64 	%fd1, [%rd10];
	mul.wide.s32 	%rd11, %r30, 8;
	add.s64 	%rd12, %rd3, %rd11;
	st.global.f64 	[%rd12], %fd1;
	add.s32 	%r32, %r32, 1;
	setp.ne.s32 	%p6, %r32, 0;
	add.s32 	%r31, %r31, 1;
	@%p6 bra 	$L__BB2_3;
$L__BB2_5:
	ret;

}


// ===== COMPILED SASS (sm_100) =====

	.target	sm_100

	.elftype	@"ET_EXEC"


//--------------------- .note.nv.tkinfo           --------------------------
	.section	.note.nv.tkinfo,"",@"SHT_NOTE"
	.sectionflags	@"SHF_NOTE_NV_TKINFO"
	.tkinfo
        /*0018*/ 	.word	0x00000002
        /*0030*/ 	.string	""
        /*0030*/ 	.string	"ptxas"
        /*0030*/ 	.string	"Cuda compilation tools, release 13.0, V13.0.88"
        /*0030*/ 	.string	"Build cuda_13.0.r13.0/compiler.36424714_0"
        /*0030*/ 	.string	"-arch sm_100 -m 64 "



//--------------------- .note.nv.cuinfo           --------------------------
	.section	.note.nv.cuinfo,"",@"SHT_NOTE"
	.sectionflags	@"SHF_NOTE_NV_CUINFO"
        /*0018*/ 	.short	0x0002
        /*001a*/ 	.short	0x0064
        /*001c*/ 	.short	0x0082
	.zero		2


//--------------------- .nv.info                  --------------------------
	.section	.nv.info,"",@"SHT_CUDA_INFO"
	.align	4


	//----- nvinfo : EIATTR_REGCOUNT
	.align		4
        /*0000*/ 	.byte	0x04, 0x2f
        /*0002*/ 	.short	(.L_1 - .L_0)
	.align		4
.L_0:
        /*0004*/ 	.word	index@(_Z13gather_kernelI6__halfEvPKT_PKliPS1_iiiii)
        /*0008*/ 	.word	0x00000015


	//----- nvinfo : EIATTR_FRAME_SIZE
	.align		4
.L_1:
        /*000c*/ 	.byte	0x04, 0x11
        /*000e*/ 	.short	(.L_3 - .L_2)
	.align		4
.L_2:
        /*0010*/ 	.word	index@(_Z13gather_kernelI6__halfEvPKT_PKliPS1_iiiii)
        /*0014*/ 	.word	0x00000000


	//----- nvinfo : EIATTR_REGCOUNT
	.align		4
.L_3:
        /*0018*/ 	.byte	0x04, 0x2f
        /*001a*/ 	.short	(.L_5 - .L_4)
	.align		4
.L_4:
        /*001c*/ 	.word	index@(_Z13gather_kernelIfEvPKT_PKliPS0_iiiii)
        /*0020*/ 	.word	0x00000015


	//----- nvinfo : EIATTR_FRAME_SIZE
	.align		4
.L_5:
        /*0024*/ 	.byte	0x04, 0x11
        /*0026*/ 	.short	(.L_7 - .L_6)
	.align		4
.L_6:
        /*0028*/ 	.word	index@(_Z13gather_kernelIfEvPKT_PKliPS0_iiiii)
        /*002c*/ 	.word	0x00000000


	//----- nvinfo : EIATTR_REGCOUNT
	.align		4
.L_7:
        /*0030*/ 	.byte	0x04, 0x2f
        /*0032*/ 	.short	(.L_9 - .L_8)
	.align		4
.L_8:
        /*0034*/ 	.word	index@(_Z13gather_kernelIdEvPKT_PKliPS0_iiiii)
        /*0038*/ 	.word	0x00000015


	//----- nvinfo : EIATTR_FRAME_SIZE
	.align		4
.L_9:
        /*003c*/ 	.byte	0x04, 0x11
        /*003e*/ 	.short	(.L_11 - .L_10)
	.align		4
.L_10:
        /*0040*/ 	.word	index@(_Z13gather_kernelIdEvPKT_PKliPS0_iiiii)
        /*0044*/ 	.word	0x00000000


	//----- nvinfo : EIATTR_MIN_STACK_SIZE
	.align		4
.L_11:
        /*0048*/ 	.byte	0x04, 0x12
        /*004a*/ 	.short	(.L_13 - .L_12)
	.align		4
.L_12:
        /*004c*/ 	.word	index@(_Z13gather_kernelIdEvPKT_PKliPS0_iiiii)
        /*0050*/ 	.word	0x00000000


	//----- nvinfo : EIATTR_MIN_STACK_SIZE
	.align		4
.L_13:
        /*0054*/ 	.byte	0x04, 0x12
        /*0056*/ 	.short	(.L_15 - .L_14)
	.align		4
.L_14:
        /*0058*/ 	.word	index@(_Z13gather_kernelIfEvPKT_PKliPS0_iiiii)
        /*005c*/ 	.word	0x00000000


	//----- nvinfo : EIATTR_MIN_STACK_SIZE
	.align		4
.L_15:
        /*0060*/ 	.byte	0x04, 0x12
        /*0062*/ 	.short	(.L_17 - .L_16)
	.align		4
.L_16:
        /*0064*/ 	.word	index@(_Z13gather_kernelI6__halfEvPKT_PKliPS1_iiiii)
        /*0068*/ 	.word	0x00000000
.L_17:


//--------------------- .nv.compat                --------------------------
	.section	.nv.compat,"",@"SHT_CUDA_COMPAT_INFO"
	.align	4
        /*0000*/ 	.byte	0x02, 0x09, 0x00, 0x00, 0x02, 0x02, 0x01, 0x00, 0x02, 0x05, 0x05, 0x00, 0x03, 0x07, 0x01, 0x01
        /*0010*/ 	.byte	0x02, 0x03, 0x00, 0x00, 0x02, 0x06, 0x01, 0x00, 0x04, 0x0b, 0x08, 0x00, 0x09, 0x00, 0x00, 0x00
        /*0020*/ 	.byte	0x00, 0x00, 0x00, 0x00


//--------------------- .nv.info._Z13gather_kernelIdEvPKT_PKliPS0_iiiii --------------------------
	.section	.nv.info._Z13gather_kernelIdEvPKT_PKliPS0_iiiii,"",@"SHT_CUDA_INFO"
	.sectionflags	@""
	.align	4


	//----- nvinfo : EIATTR_CUDA_API_VERSION
	.align		4
        /*0000*/ 	.byte	0x04, 0x37
        /*0002*/ 	.short	(.L_19 - .L_18)
.L_18:
        /*0004*/ 	.word	0x00000082


	//----- nvinfo : EIATTR_KPARAM_INFO
	.align		4
.L_19:
        /*0008*/ 	.byte	0x04, 0x17
        /*000a*/ 	.short	(.L_21 - .L_20)
.L_20:
        /*000c*/ 	.word	0x00000000
        /*0010*/ 	.short	0x0008
        /*0012*/ 	.short	0x0030
        /*0014*/ 	.byte	0x00, 0xf0, 0x11, 0x00


	//----- nvinfo : EIATTR_KPARAM_INFO
	.align		4
.L_21:
        /*0018*/ 	.byte	0x04, 0x17
        /*001a*/ 	.short	(.L_23 - .L_22)
.L_22:
        /*001c*/ 	.word	0x00000000
        /*0020*/ 	.short	0x0007
        /*0022*/ 	.short	0x002c
        /*0024*/ 	.byte	0x00, 0xf0, 0x11, 0x00


	//----- nvinfo : EIATTR_KPARAM_INFO
	.align		4
.L_23:
        /*0028*/ 	.byte	0x04, 0x17
        /*002a*/ 	.short	(.L_25 - .L_24)
.L_24:
        /*002c*/ 	.word	0x00000000
        /*0030*/ 	.short	0x0006
        /*0032*/ 	.short	0x0028
        /*0034*/ 	.byte	0x00, 0xf0, 0x11, 0x00


	//----- nvinfo : EIATTR_KPARAM_INFO
	.align		4
.L_25:
        /*0038*/ 	.byte	0x04, 0x17
        /*003a*/ 	.short	(.L_27 - .L_26)
.L_26:
        /*003c*/ 	.word	0x00000000
        /*0040*/ 	.short	0x0005
        /*0042*/ 	.short	0x0024
        /*0044*/ 	.byte	0x00, 0xf0, 0x11, 0x00


	//----- nvinfo : EIATTR_KPARAM_INFO
	.align		4
.L_27:
        /*0048*/ 	.byte	0x04, 0x17
        /*004a*/ 	.short	(.L_29 - .L_28)
.L_28:
        /*004c*/ 	.word	0x00000000
        /*0050*/ 	.short	0x0004
        /*0052*/ 	.short	0x0020
        /*0054*/ 	.byte	0x00, 0xf0, 0x11, 0x00


	//----- nvinfo : EIATTR_KPARAM_INFO
	.align		4
.L_29:
        /*0058*/ 	.byte	0x04, 0x17
        /*005a*/ 	.short	(.L_31 - .L_30)
.L_30:
        /*005c*/ 	.word	0x00000000
        /*0060*/ 	.short	0x0003
        /*0062*/ 	.short	0x0018
        /*0064*/ 	.byte	0x00, 0xf5, 0x21, 0x00


	//----- nvinfo : EIATTR_KPARAM_INFO
	.align		4
.L_31:
        /*0068*/ 	.byte	0x04, 0x17
        /*006a*/ 	.short	(.L_33 - .L_32)
.L_32:
        /*006c*/ 	.word	0x00000000
        /*0070*/ 	.short	0x0002
        /*0072*/ 	.short	0x0010
        /*0074*/ 	.byte	0x00, 0xf0, 0x11, 0x00


	//----- nvinfo : EIATTR_KPARAM_INFO
	.align		4
.L_33:
        /*0078*/ 	.byte	0x04, 0x17
        /*007a*/ 	.short	(.L_35 - .L_34)
.L_34:
        /*007c*/ 	.word	0x00000000
        /*0080*/ 	.short	0x0001
        /*0082*/ 	.short	0x0008
        /*0084*/ 	.byte	0x00, 0xf5, 0x21, 0x00


	//----- nvinfo : EIATTR_KPARAM_INFO
	.align		4
.L_35:
        /*0088*/ 	.byte	0x04, 0x17
        /*008a*/ 	.short	(.L_37 - .L_36)
.L_36:
        /*008c*/ 	.word	0x00000000
        /*0090*/ 	.short	0x0000
        /*0092*/ 	.short	0x0000
        /*0094*/ 	.byte	0x00, 0xf5, 0x21, 0x00


	//----- nvinfo : EIATTR_SPARSE_MMA_MASK
	.align		4
.L_37:
        /*0098*/ 	.byte	0x03, 0x50
        /*009a*/ 	.short	0x0000


	//----- nvinfo : EIATTR_MAXREG_COUNT
	.align		4
        /*009c*/ 	.byte	0x03, 0x1b
        /*009e*/ 	.short	0x00ff


	//----- nvinfo : EIATTR_MERCURY_ISA_VERSION
	.align		4
        /*00a0*/ 	.byte	0x03, 0x5f
        /*00a2*/ 	.short	0x0101


	//----- nvinfo : EIATTR_VRC_CTA_INIT_COUNT
	.align		4
        /*00a4*/ 	.byte	0x02, 0x4a
	.zero		1
	.zero		1


	//----- nvinfo : EIATTR_EXIT_INSTR_OFFSETS
	.align		4
        /*00a8*/ 	.byte	0x04, 0x1c
        /*00aa*/ 	.short	(.L_39 - .L_38)


	//   ....[0]....
.L_38:
        /*00ac*/ 	.word	0x000000f0


	//   ....[1]....
        /*00b0*/ 	.word	0x00000120


	//   ....[2]....
        /*00b4*/ 	.word	0x00000200


	//   ....[3]....
        /*00b8*/ 	.word	0x00000470


	//----- nvinfo : EIATTR_CBANK_PARAM_SIZE
	.align		4
.L_39:
        /*00bc*/ 	.byte	0x03, 0x19
        /*00be*/ 	.short	0x0034


	//----- nvinfo : EIATTR_PARAM_CBANK
	.align		4
        /*00c0*/ 	.byte	0x04, 0x0a
        /*00c2*/ 	.short	(.L_41 - .L_40)
	.align		4
.L_40:
        /*00c4*/ 	.word	index@(.nv.constant0._Z13gather_kernelIdEvPKT_PKliPS0_iiiii)
        /*00c8*/ 	.short	0x0380
        /*00ca*/ 	.short	0x0034


	//----- nvinfo : EIATTR_SW_WAR
	.align		4
.L_41:
        /*00cc*/ 	.byte	0x04, 0x36
        /*00ce*/ 	.short	(.L_43 - .L_42)
.L_42:
        /*00d0*/ 	.word	0x00000008
.L_43:


//--------------------- .nv.info._Z13gather_kernelIfEvPKT_PKliPS0_iiiii --------------------------
	.section	.nv.info._Z13gather_kernelIfEvPKT_PKliPS0_iiiii,"",@"SHT_CUDA_INFO"
	.sectionflags	@""
	.align	4


	//----- nvinfo : EIATTR_CUDA_API_VERSION
	.align		4
        /*0000*/ 	.byte	0x04, 0x37
        /*0002*/ 	.short	(.L_45 - .L_44)
.L_44:
        /*0004*/ 	.word	0x00000082


	//----- nvinfo : EIATTR_KPARAM_INFO
	.align		4
.L_45:
        /*0008*/ 	.byte	0x04, 0x17
        /*000a*/ 	.short	(.L_47 - .L_46)
.L_46:
        /*000c*/ 	.word	0x00000000
        /*0010*/ 	.short	0x0008
        /*0012*/ 	.short	0x0030
        /*0014*/ 	.byte	0x00, 0xf0, 0x11, 0x00


	//----- nvinfo : EIATTR_KPARAM_INFO
	.align		4
.L_47:
        /*0018*/ 	.byte	0x04, 0x17
        /*001a*/ 	.short	(.L_49 - .L_48)
.L_48:
        /*001c*/ 	.word	0x00000000
        /*0020*/ 	.short	0x0007
        /*0022*/ 	.short	0x002c
        /*0024*/ 	.byte	0x00, 0xf0, 0x11, 0x00


	//----- nvinfo : EIATTR_KPARAM_INFO
	.align		4
.L_49:
        /*0028*/ 	.byte	0x04, 0x17
        /*002a*/ 	.short	(.L_51 - .L_50)
.L_50:
        /*002c*/ 	.word	0x00000000
        /*0030*/ 	.short	0x0006
        /*0032*/ 	.short	0x0028
        /*0034*/ 	.byte	0x00, 0xf0, 0x11, 0x00


	//----- nvinfo : EIATTR_KPARAM_INFO
	.align		4
.L_51:
        /*0038*/ 	.byte	0x04, 0x17
        /*003a*/ 	.short	(.L_53 - .L_52)
.L_52:
        /*003c*/ 	.word	0x00000000
        /*0040*/ 	.short	0x0005
        /*0042*/ 	.short	0x0024
        /*0044*/ 	.byte	0x00, 0xf0, 0x11, 0x00


	//----- nvinfo : EIATTR_KPARAM_INFO
	.align		4
.L_53:
        /*0048*/ 	.byte	0x04, 0x17
        /*004a*/ 	.short	(.L_55 - .L_54)
.L_54:
        /*004c*/ 	.word	0x00000000
        /*0050*/ 	.short	0x0004
        /*0052*/ 	.short	0x0020
        /*0054*/ 	.byte	0x00, 0xf0, 0x11, 0x00


	//----- nvinfo : EIATTR_KPARAM_INFO
	.align		4
.L_55:
        /*0058*/ 	.byte	0x04, 0x17
        /*005a*/ 	.short	(.L_57 - .L_56)
.L_56:
        /*005c*/ 	.word	0x00000000
        /*0060*/ 	.short	0x0003
        /*0062*/ 	.short	0x0018
        /*0064*/ 	.byte	0x00, 0xf5, 0x21, 0x00


	//----- nvinfo : EIATTR_KPARAM_INFO
	.align		4
.L_57:
        /*0068*/ 	.byte	0x04, 0x17
        /*006a*/ 	.short	(.L_59 - .L_58)
.L_58:
        /*006c*/ 	.word	0x00000000
        /*0070*/ 	.short	0x0002
        /*0072*/ 	.short	0x0010
        /*0074*/ 	.byte	0x00, 0xf0, 0x11, 0x00


	//----- nvinfo : EIATTR_KPARAM_INFO
	.align		4
.L_59:
        /*0078*/ 	.byte	0x04, 0x17
        /*007a*/ 	.short	(.L_61 - .L_60)
.L_60:
        /*007c*/ 	.word	0x00000000
        /*0080*/ 	.short	0x0001
        /*0082*/ 	.short	0x0008
        /*0084*/ 	.byte	0x00, 0xf5, 0x21, 0x00


	//----- nvinfo : EIATTR_KPARAM_INFO
	.align		4
.L_61:
        /*0088*/ 	.byte	0x04, 0x17
        /*008a*/ 	.short	(.L_63 - .L_62)
.L_62:
        /*008c*/ 	.word	0x00000000
        /*0090*/ 	.short	0x0000
        /*0092*/ 	.short	0x0000
        /*0094*/ 	.byte	0x00, 0xf5, 0x21, 0x00


	//----- nvinfo : EIATTR_SPARSE_MMA_MASK
	.align		4
.L_63:
        /*0098*/ 	.byte	0x03, 0x50
        /*009a*/ 	.short	0x0000


	//----- nvinfo : EIATTR_MAXREG_COUNT
	.align		4
        /*009c*/ 	.byte	0x03, 0x1b
        /*009e*/ 	.short	0x00ff


	//----- nvinfo : EIATTR_MERCURY_ISA_VERSION
	.align		4
        /*00a0*/ 	.byte	0x03, 0x5f
        /*00a2*/ 	.short	0x0101


	//----- nvinfo : EIATTR_VRC_CTA_INIT_COUNT
	.align		4
        /*00a4*/ 	.byte	0x02, 0x4a
	.zero		1
	.zero		1


	//----- nvinfo : EIATTR_EXIT_INSTR_OFFSETS
	.align		4
        /*00a8*/ 	.byte	0x04, 0x1c
        /*00aa*/ 	.short	(.L_65 - .L_64)


	//   ....[0]....
.L_64:
        /*00ac*/ 	.word	0x000000f0


	//   ....[1]....
        /*00b0*/ 	.word	0x00000120


	//   ....[2]....
        /*00b4*/ 	.word	0x00000200


	//   ....[3]....
        /*00b8*/ 	.word	0x00000470


	//----- nvinfo : EIATTR_CBANK_PARAM_SIZE
	.align		4
.L_65:
        /*00bc*/ 	.byte	0x03, 0x19
        /*00be*/ 	.short	0x0034


	//----- nvinfo : EIATTR_PARAM_CBANK
	.align		4
        /*00c0*/ 	.byte	0x04, 0x0a
        /*00c2*/ 	.short	(.L_67 - .L_66)
	.align		4
.L_66:
        /*00c4*/ 	.word	index@(.nv.constant0._Z13gather_kernelIfEvPKT_PKliPS0_iiiii)
        /*00c8*/ 	.short	0x0380
        /*00ca*/ 	.short	0x0034


	//----- nvinfo : EIATTR_SW_WAR
	.align		4
.L_67:
        /*00cc*/ 	.byte	0x04, 0x36
        /*00ce*/ 	.short	(.L_69 - .L_68)
.L_68:
        /*00d0*/ 	.word	0x00000008
.L_69:


//--------------------- .nv.info._Z13gather_kernelI6__halfEvPKT_PKliPS1_iiiii --------------------------
	.section	.nv.info._Z13gather_kernelI6__halfEvPKT_PKliPS1_iiiii,"",@"SHT_CUDA_INFO"
	.sectionflags	@""
	.align	4


	//----- nvinfo : EIATTR_CUDA_API_VERSION
	.align		4
        /*0000*/ 	.byte	0x04, 0x37
        /*0002*/ 	.short	(.L_71 - .L_70)
.L_70:
        /*0004*/ 	.word	0x00000082


	//----- nvinfo : EIATTR_KPARAM_INFO
	.align		4
.L_71:
        /*0008*/ 	.byte	0x04, 0x17
        /*000a*/ 	.short	(.L_73 - .L_72)
.L_72:
        /*000c*/ 	.word	0x00000000
        /*0010*/ 	.short	0x0008
        /*0012*/ 	.short	0x0030
        /*0014*/ 	.byte	0x00, 0xf0, 0x11, 0x00


	//----- nvinfo : EIATTR_KPARAM_INFO
	.align		4
.L_73:
        /*0018*/ 	.byte	0x04, 0x17
        /*001a*/ 	.short	(.L_75 - .L_74)
.L_74:
        /*001c*/ 	.word	0x00000000
        /*0020*/ 	.short	0x0007
        /*0022*/ 	.short	0x002c
        /*0024*/ 	.byte	0x00, 0xf0, 0x11, 0x00


	//----- nvinfo : EIATTR_KPARAM_INFO
	.align		4
.L_75:
        /*0028*/ 	.byte	0x04, 0x17
        /*002a*/ 	.short	(.L_77 - .L_76)
.L_76:
        /*002c*/ 	.word	0x00000000
        /*0030*/ 	.short	0x0006
        /*0032*/ 	.short	0x0028
        /*0034*/ 	.byte	0x00, 0xf0, 0x11, 0x00


	//----- nvinfo : EIATTR_KPARAM_INFO
	.align		4
.L_77:
        /*0038*/ 	.byte	0x04, 0x17
        /*003a*/ 	.short	(.L_79 - .L_78)
.L_78:
        /*003c*/ 	.word	0x00000000
        /*0040*/ 	.short	0x0005
        /*0042*/ 	.short	0x0024
        /*0044*/ 	.byte	0x00, 0xf0, 0x11, 0x00


	//----- nvinfo : EIATTR_KPARAM_INFO
	.align		4
.L_79:
        /*0048*/ 	.byte	0x04, 0x17
        /*004a*/ 	.short	(.L_81 - .L_80)
.L_80:
        /*004c*/ 	.word	0x00000000
        /*0050*/ 	.short	0x0004
        /*0052*/ 	.short	0x0020
        /*0054*/ 	.byte	0x00, 0xf0, 0x11, 0x00


	//----- nvinfo : EIATTR_KPARAM_INFO
	.align		4
.L_81:
        /*0058*/ 	.byte	0x04, 0x17
        /*005a*/ 	.short	(.L_83 - .L_82)
.L_82:
        /*005c*/ 	.word	0x00000000
        /*0060*/ 	.short	0x0003
        /*0062*/ 	.short	0x0018
        /*0064*/ 	.byte	0x00, 0xf5, 0x21, 0x00


	//----- nvinfo : EIATTR_KPARAM_INFO
	.align		4
.L_83:
        /*0068*/ 	.byte	0x04, 0x17
        /*006a*/ 	.short	(.L_85 - .L_84)
.L_84:
        /*006c*/ 	.word	0x00000000
        /*0070*/ 	.short	0x0002
        /*0072*/ 	.short	0x0010
        /*0074*/ 	.byte	0x00, 0xf0, 0x11, 0x00


	//----- nvinfo : EIATTR_KPARAM_INFO
	.align		4
.L_85:
        /*0078*/ 	.byte	0x04, 0x17
        /*007a*/ 	.short	(.L_87 - .L_86)
.L_86:
        /*007c*/ 	.word	0x00000000
        /*0080*/ 	.short	0x0001
        /*0082*/ 	.short	0x0008
        /*0084*/ 	.byte	0x00, 0xf5, 0x21, 0x00


	//----- nvinfo : EIATTR_KPARAM_INFO
	.align		4
.L_87:
        /*0088*/ 	.byte	0x04, 0x17
        /*008a*/ 	.short	(.L_89 - .L_88)
.L_88:
        /*008c*/ 	.word	0x00000000
        /*0090*/ 	.short	0x0000
        /*0092*/ 	.short	0x0000
        /*0094*/ 	.byte	0x00, 0xf5, 0x21, 0x00


	//----- nvinfo : EIATTR_SPARSE_MMA_MASK
	.align		4
.L_89:
        /*0098*/ 	.byte	0x03, 0x50
        /*009a*/ 	.short	0x0000


	//----- nvinfo : EIATTR_MAXREG_COUNT
	.align		4
        /*009c*/ 	.byte	0x03, 0x1b
        /*009e*/ 	.short	0x00ff


	//----- nvinfo : EIATTR_MERCURY_ISA_VERSION
	.align		4
        /*00a0*/ 	.byte	0x03, 0x5f
        /*00a2*/ 	.short	0x0101


	//----- nvinfo : EIATTR_VRC_CTA_INIT_COUNT
	.align		4
        /*00a4*/ 	.byte	0x02, 0x4a
	.zero		1
	.zero		1


	//----- nvinfo : EIATTR_EXIT_INSTR_OFFSETS
	.align		4
        /*00a8*/ 	.byte	0x04, 0x1c
        /*00aa*/ 	.short	(.L_91 - .L_90)


	//   ....[0]....
.L_90:
        /*00ac*/ 	.word	0x000000f0


	//   ....[1]....
        /*00b0*/ 	.word	0x00000120


	//   ....[2]....
        /*00b4*/ 	.word	0x00000200


	//   ....[3]....
        /*00b8*/ 	.word	0x00000470


	//----- nvinfo : EIATTR_CBANK_PARAM_SIZE
	.align		4
.L_91:
        /*00bc*/ 	.byte	0x03, 0x19
        /*00be*/ 	.short	0x0034


	//----- nvinfo : EIATTR_PARAM_CBANK
	.align		4
        /*00c0*/ 	.byte	0x04, 0x0a
        /*00c2*/ 	.short	(.L_93 - .L_92)
	.align		4
.L_92:
        /*00c4*/ 	.word	index@(.nv.constant0._Z13gather_kernelI6__halfEvPKT_PKliPS1_iiiii)
        /*00c8*/ 	.short	0x0380
        /*00ca*/ 	.short	0x0034


	//----- nvinfo : EIATTR_SW_WAR
	.align		4
.L_93:
        /*00cc*/ 	.byte	0x04, 0x36
        /*00ce*/ 	.short	(.L_95 - .L_94)
.L_94:
        /*00d0*/ 	.word	0x00000008
.L_95:


//--------------------- .nv.callgraph             --------------------------
	.section	.nv.callgraph,"",@"SHT_CUDA_CALLGRAPH"
	.align	4
	.sectionentsize	8
	.align		4
        /*0000*/ 	.word	0x00000000
	.align		4
        /*0004*/ 	.word	0xffffffff
	.align		4
        /*0008*/ 	.word	0x00000000
	.align		4
        /*000c*/ 	.word	0xfffffffe
	.align		4
        /*0010*/ 	.word	0x00000000
	.align		4
        /*0014*/ 	.word	0xfffffffd
	.align		4
        /*0018*/ 	.word	0x00000000
	.align		4
        /*001c*/ 	.word	0xfffffffc


//--------------------- .text._Z13gather_kernelIdEvPKT_PKliPS0_iiiii --------------------------
	.section	.text._Z13gather_kernelIdEvPKT_PKliPS0_iiiii,"ax",@progbits
	.align	128
        .global         _Z13gather_kernelIdEvPKT_PKliPS0_iiiii
        .type           _Z13gather_kernelIdEvPKT_PKliPS0_iiiii,@function
        .size           _Z13gather_kernelIdEvPKT_PKliPS0_iiiii,(.L_x_6 - _Z13gather_kernelIdEvPKT_PKliPS0_iiiii)
        .other          _Z13gather_kernelIdEvPKT_PKliPS0_iiiii,@"STO_CUDA_ENTRY STV_DEFAULT"
_Z13gather_kernelIdEvPKT_PKliPS0_iiiii:
.text._Z13gather_kernelIdEvPKT_PKliPS0_iiiii:
[----:B------:R-:W-:Y:S01]  /*0000*/  LDC R1, c[0x0][0x37c] ;  /* 0x0000df00ff017b82 */ /* 0x000fe20000000800 */
[----:B------:R-:W0:Y:S07]  /*0010*/  S2R R0, SR_TID.X ;  /* 0x0000000000007919 */ /* 0x000e2e0000002100 */
[----:B------:R-:W0:Y:S01]  /*0020*/  S2UR UR5, SR_CTAID.X ;  /* 0x00000000000579c3 */ /* 0x000e220000002500 */
[----:B------:R-:W1:Y:S01]  /*0030*/  LDCU UR8, c[0x0][0x3ac] ;  /* 0x00007580ff0877ac */ /* 0x000e620008000800 */
[----:B------:R-:W2:Y:S01]  /*0040*/  S2R R3, SR_TID.Y ;  /* 0x0000000000037919 */ /* 0x000ea20000002200 */
[----:B------:R-:W1:Y:S05]  /*0050*/  LDCU UR4, c[0x0][0x3a4] ;  /* 0x00007480ff0477ac */ /* 0x000e6a0008000800 */
[----:B------:R-:W0:Y:S01]  /*0060*/  LDC R9, c[0x0][0x360] ;  /* 0x0000d800ff097b82 */ /* 0x000e220000000800 */
[----:B------:R-:W3:Y:S07]  /*0070*/  LDCU UR7, c[0x0][0x390] ;  /* 0x00007200ff0777ac */ /* 0x000eee0008000800 */
[----:B------:R-:W2:Y:S01]  /*0080*/  S2UR UR6, SR_CTAID.Y ;  /* 0x00000000000679c3 */ /* 0x000ea20000002600 */
[----:B-1----:R-:W-:-:S07]  /*0090*/  UIMAD UR4, UR8, UR4, URZ ;  /* 0x00000004080472a4 */ /* 0x002fce000f8e02ff */
[----:B------:R-:W2:Y:S01]  /*00a0*/  LDC R2, c[0x0][0x364] ;  /* 0x0000d900ff027b82 */ /* 0x000ea20000000800 */
[----:B0-----:R-:W-:-:S05]  /*00b0*/  IMAD R9, R9, UR5, R0 ;  /* 0x0000000509097c24 */ /* 0x001fca000f8e0200 */
[----:B------:R-:W-:Y:S01]  /*00c0*/  ISETP.GE.AND P0, PT, R9, UR4, PT ;  /* 0x0000000409007c0c */ /* 0x000fe2000bf06270 */
[----:B--2---:R-:W-:-:S05]  /*00d0*/  IMAD R0, R2, UR6, R3 ;  /* 0x0000000602007c24 */ /* 0x004fca000f8e0203 */
[----:B---3--:R-:W-:-:S13]  /*00e0*/  ISETP.GE.OR P0, PT, R0, UR7, P0 ;  /* 0x0000000700007c0c */ /* 0x008fda0008706670 */
[----:B------:R-:W-:Y:S05]  /*00f0*/  @P0 EXIT ;  /* 0x000000000000094d */ /* 0x000fea0003800000 */
[----:B------:R-:W0:Y:S02]  /*0100*/  LDC R10, c[0x0][0x3b0] ;  /* 0x0000ec00ff0a7b82 */ /* 0x000e240000000800 */
[----:B0-----:R-:W-:-:S13]  /*0110*/  ISETP.GE.AND P0, PT, R10, 0x1, PT ;  /* 0x000000010a00780c */ /* 0x001fda0003f06270 */
[----:B------:R-:W-:Y:S05]  /*0120*/  @!P0 EXIT ;  /* 0x000000000000894d */ /* 0x000fea0003800000 */
[----:B------:R-:W0:Y:S01]  /*0130*/  LDC.64 R6, c[0x0][0x388] ;  /* 0x0000e200ff067b82 */ /* 0x000e220000000a00 */
[----:B------:R-:W-:Y:S01]  /*0140*/  IMAD R9, R9, R10, RZ ;  /* 0x0000000a09097224 */ /* 0x000fe200078e02ff */
[----:B------:R-:W-:Y:S01]  /*0150*/  IADD3 R11, PT, PT, -R10, RZ, RZ ;  /* 0x000000ff0a0b7210 */ /* 0x000fe20007ffe1ff */
[----:B------:R-:W1:Y:S01]  /*0160*/  LDCU.64 UR6, c[0x0][0x358] ;  /* 0x00006b00ff0677ac */ /* 0x000e620008000a00 */
[----:B------:R-:W-:Y:S02]  /*0170*/  ISETP.NE.AND P0, PT, RZ, UR8, PT ;  /* 0x00000008ff007c0c */ /* 0x000fe4000bf05270 */
[----:B------:R-:W-:Y:S01]  /*0180*/  LOP3.LUT R10, RZ, UR8, RZ, 0x33, !PT ;  /* 0x00000008ff0a7c12 */ /* 0x000fe2000f8e33ff */
[----:B------:R-:W2:Y:S01]  /*0190*/  LDCU UR9, c[0x0][0x390] ;  /* 0x00007200ff0977ac */ /* 0x000ea20008000800 */
[----:B------:R-:W3:Y:S01]  /*01a0*/  LDC R8, c[0x0][0x3ac] ;  /* 0x0000eb00ff087b82 */ /* 0x000ee20000000800 */
[----:B------:R-:W4:Y:S07]  /*01b0*/  LDCU UR5, c[0x0][0x3a8] ;  /* 0x00007500ff0577ac */ /* 0x000f2e0008000800 */
[----:B------:R-:W1:Y:S08]  /*01c0*/  LDC.64 R2, c[0x0][0x380] ;  /* 0x0000e000ff027b82 */ /* 0x000e700000000a00 */
[----:B------:R-:W1:Y:S01]  /*01d0*/  LDC.64 R4, c[0x0][0x398] ;  /* 0x0000e600ff047b82 */ /* 0x000e620000000a00 */
[----:B0-2-4-:R-:W-:-:S07]  /*01e0*/  IMAD.WIDE.U32 R6, R0, 0x8, R6 ;  /* 0x0000000800067825 */ /* 0x015fce00078e0006 */
.L_x_0:
[----:B------:R-:W-:-:S13]  /*01f0*/  ISETP.GE.AND P1, PT, R9, UR4, PT ;  /* 0x0000000409007c0c */ /* 0x000fda000bf26270 */
[----:B01----:R-:W-:Y:S05]  /*0200*/  @P1 EXIT ;  /* 0x000000000000194d */ /* 0x003fea0003800000 */
[----:B------:R-:W2:Y:S01]  /*0210*/  LDG.E R12, desc[UR6][R6.64] ;  /* 0x00000006060c7981 */ /* 0x000ea2000c1e1900 */
[----:B---3--:R-:W-:Y:S02]  /*0220*/  IABS R16, R8 ;  /* 0x0000000800107213 */ /* 0x008fe40000000000 */
[----:B------:R-:W-:Y:S02]  /*0230*/  IABS R18, R9 ;  /* 0x0000000900127213 */ /* 0x000fe40000000000 */
[----:B------:R-:W0:Y:S08]  /*0240*/  I2F.RP R13, R16 ;  /* 0x00000010000d7306 */ /* 0x000e300000209400 */
[----:B0-----:R-:W0:Y:S02]  /*0250*/  MUFU.RCP R13, R13 ;  /* 0x0000000d000d7308 */ /* 0x001e240000001000 */
[----:B0-----:R-:W-:-:S06]  /*0260*/  IADD3 R14, PT, PT, R13, 0xffffffe, RZ ;  /* 0x0ffffffe0d0e7810 */ /* 0x001fcc0007ffe0ff */
[----:B------:R0:W1:Y:S02]  /*0270*/  F2I.FTZ.U32.TRUNC.NTZ R15, R14 ;  /* 0x0000000e000f7305 */ /* 0x000064000021f000 */
[----:B0-----:R-:W-:Y:S02]  /*0280*/  HFMA2 R14, -RZ, RZ, 0, 0 ;  /* 0x00000000ff0e7431 */ /* 0x001fe400000001ff */
[----:B-1----:R-:W-:-:S04]  /*0290*/  IMAD.MOV R17, RZ, RZ, -R15 ;  /* 0x000000ffff117224 */ /* 0x002fc800078e0a0f */
[----:B------:R-:W-:-:S04]  /*02a0*/  IMAD R17, R17, R16, RZ ;  /* 0x0000001011117224 */ /* 0x000fc800078e02ff */
[----:B------:R-:W-:-:S04]  /*02b0*/  IMAD.HI.U32 R15, R15, R17, R14 ;  /* 0x000000110f0f7227 */ /* 0x000fc800078e000e */
[----:B------:R-:W-:-:S04]  /*02c0*/  IMAD.MOV.U32 R17, RZ, RZ, R18 ;  /* 0x000000ffff117224 */ /* 0x000fc800078e0012 */
[----:B------:R-:W-:-:S05]  /*02d0*/  IMAD.HI.U32 R15, R15, R17, RZ ;  /* 0x000000110f0f7227 */ /* 0x000fca00078e00ff */
[----:B------:R-:W-:-:S05]  /*02e0*/  IADD3 R13, PT, PT, -R15, RZ, RZ ;  /* 0x000000ff0f0d7210 */ /* 0x000fca0007ffe1ff */
[----:B------:R-:W-:-:S05]  /*02f0*/  IMAD R13, R16, R13, R17 ;  /* 0x0000000d100d7224 */ /* 0x000fca00078e0211 */
[----:B------:R-:W-:-:S13]  /*0300*/  ISETP.GT.U32.AND P2, PT, R16, R13, PT ;  /* 0x0000000d1000720c */ /* 0x000fda0003f44070 */
[----:B------:R-:W-:Y:S01]  /*0310*/  @!P2 IMAD.IADD R13, R13, 0x1, -R16 ;  /* 0x000000010d0da824 */ /* 0x000fe200078e0a10 */
[----:B------:R-:W-:-:S04]  /*0320*/  @!P2 IADD3 R15, PT, PT, R15, 0x1, RZ ;  /* 0x000000010f0fa810 */ /* 0x000fc80007ffe0ff */
[----:B------:R-:W-:Y:S02]  /*0330*/  ISETP.GE.U32.AND P1, PT, R13, R16, PT ;  /* 0x000000100d00720c */ /* 0x000fe40003f26070 */
[----:B------:R-:W-:-:S04]  /*0340*/  LOP3.LUT R13, R9, R8, RZ, 0x3c, !PT ;  /* 0x00000008090d7212 */ /* 0x000fc800078e3cff */
[----:B------:R-:W-:-:S07]  /*0350*/  ISETP.GE.AND P3, PT, R13, RZ, PT ;  /* 0x000000ff0d00720c */ /* 0x000fce0003f66270 */
[----:B------:R-:W-:-:S06]  /*0360*/  @P1 VIADD R15, R15, 0x1 ;  /* 0x000000010f0f1836 */ /* 0x000fcc0000000000 */
[----:B------:R-:W-:-:S04]  /*0370*/  @!P3 IADD3 R15, PT, PT, -R15, RZ, RZ ;  /* 0x000000ff0f0fb210 */ /* 0x000fc80007ffe1ff */
[----:B------:R-:W-:-:S05]  /*0380*/  SEL R15, R10, R15, !P0 ;  /* 0x0000000f0a0f7207 */ /* 0x000fca0004000000 */
[----:B------:R-:W-:-:S04]  /*0390*/  IMAD.MOV R17, RZ, RZ, -R15 ;  /* 0x000000ffff117224 */ /* 0x000fc800078e0a0f */
[----:B------:R-:W-:Y:S02]  /*03a0*/  IMAD R17, R8, R17, R9 ;  /* 0x0000001108117224 */ /* 0x000fe400078e0209 */
[----:B--2---:R-:W-:-:S04]  /*03b0*/  IMAD R12, R15, UR5, R12 ;  /* 0x000000050f0c7c24 */ /* 0x004fc8000f8e020c */
[----:B------:R-:W-:-:S04]  /*03c0*/  IMAD R13, R12, R8, R17 ;  /* 0x000000080c0d7224 */ /* 0x000fc800078e0211 */
[----:B------:R-:W-:-:S06]  /*03d0*/  IMAD.WIDE R12, R13, 0x8, R2 ;  /* 0x000000080d0c7825 */ /* 0x000fcc00078e0202 */
[----:B------:R-:W2:Y:S01]  /*03e0*/  LDG.E.64 R12, desc[UR6][R12.64] ;  /* 0x000000060c0c7981 */ /* 0x000ea2000c1e1b00 */
[----:B------:R-:W-:Y:S01]  /*03f0*/  IMAD R15, R15, UR9, R0 ;  /* 0x000000090f0f7c24 */ /* 0x000fe2000f8e0200 */
[----:B------:R-:W-:Y:S01]  /*0400*/  IADD3 R11, PT, PT, R11, 0x1, RZ ;  /* 0x000000010b0b7810 */ /* 0x000fe20007ffe0ff */
[----:B------:R-:W-:Y:S02]  /*0410*/  VIADD R9, R9, 0x1 ;  /* 0x0000000109097836 */ /* 0x000fe40000000000 */
[----:B------:R-:W-:Y:S01]  /*0420*/  IMAD R15, R15, R8, R17 ;  /* 0x000000080f0f7224 */ /* 0x000fe200078e0211 */
[----:B------:R-:W-:-:S03]  /*0430*/  ISETP.NE.AND P1, PT, R11, RZ, PT ;  /* 0x000000ff0b00720c */ /* 0x000fc60003f25270 */
[----:B------:R-:W-:-:S05]  /*0440*/  IMAD.WIDE R14, R15, 0x8, R4 ;  /* 0x000000080f0e7825 */ /* 0x000fca00078e0204 */
[----:B--2---:R0:W-:Y:S05]  /*0450*/  STG.E.64 desc[UR6][R14.64], R12 ;  /* 0x0000000c0e007986 */ /* 0x0041ea000c101b06 */
[----:B------:R-:W-:Y:S05]  /*0460*/  @P1 BRA `(.L_x_0) ;  /* 0xfffffffc00601947 */ /* 0x000fea000383ffff */
[----:B------:R-:W-:Y:S05]  /*0470*/  EXIT ;  /* 0x000000000000794d */ /* 0x000fea0003800000 */
.L_x_1:
[----:B------:R-:W-:-:S00]  /*0480*/  BRA `(.L_x_1) ;  /* 0xfffffffc00fc7947 */ /* 0x000fc0000383ffff */
[----:B------:R-:W-:-:S00]  /*0490*/  NOP ;  /* 0x0000000000007918 */ /* 0x000fc00000000000 */
        /* <DEDUP_REMOVED lines=14> */
.L_x_6:


//--------------------- .text._Z13gather_kernelIfEvPKT_PKliPS0_iiiii --------------------------
	.section	.text._Z13gather_kernelIfEvPKT_PKliPS0_iiiii,"ax",@progbits
	.align	128
        .global         _Z13gather_kernelIfEvPKT_PKliPS0_iiiii
        .type           _Z13gather_kernelIfEvPKT_PKliPS0_iiiii,@function
        .size           _Z13gather_kernelIfEvPKT_PKliPS0_iiiii,(.L_x_7 - _Z13gather_kernelIfEvPKT_PKliPS0_iiiii)
        .other          _Z13gather_kernelIfEvPKT_PKliPS0_iiiii,@"STO_CUDA_ENTRY STV_DEFAULT"
_Z13gather_kernelIfEvPKT_PKliPS0_iiiii:
.text._Z13gather_kernelIfEvPKT_PKliPS0_iiiii:
        /* <DEDUP_REMOVED lines=31> */
.L_x_2:
        /* <DEDUP_REMOVED lines=31> */
[----:B------:R-:W2:Y:S01]  /*03e0*/  LDG.E R13, desc[UR6][R12.64] ;  /* 0x000000060c0d7981 */ /* 0x000ea2000c1e1900 */
[----:B------:R-:W-:Y:S01]  /*03f0*/  IMAD R15, R15, UR9, R0 ;  /* 0x000000090f0f7c24 */ /* 0x000fe2000f8e0200 */
[----:B------:R-:W-:Y:S01]  /*0400*/  IADD3 R11, PT, PT, R11, 0x1, RZ ;  /* 0x000000010b0b7810 */ /* 0x000fe20007ffe0ff */
[----:B------:R-:W-:Y:S02]  /*0410*/  VIADD R9, R9, 0x1 ;  /* 0x0000000109097836 */ /* 0x000fe40000000000 */
[----:B------:R-:W-:Y:S01]  /*0420*/  IMAD R15, R15, R8, R17 ;  /* 0x000000080f0f7224 */ /* 0x000fe200078e0211 */
[----:B------:R-:W-:-:S03]  /*0430*/  ISETP.NE.AND P1, PT, R11, RZ, PT ;  /* 0x000000ff0b00720c */ /* 0x000fc60003f25270 */
[----:B------:R-:W-:-:S05]  /*0440*/  IMAD.WIDE R14, R15, 0x4, R4 ;  /* 0x000000040f0e7825 */ /* 0x000fca00078e0204 */
[----:B--2---:R0:W-:Y:S05]  /*0450*/  STG.E desc[UR6][R14.64], R13 ;  /* 0x0000000d0e007986 */ /* 0x0041ea000c101906 */
[----:B------:R-:W-:Y:S05]  /*0460*/  @P1 BRA `(.L_x_2) ;  /* 0xfffffffc00601947 */ /* 0x000fea000383ffff */
[----:B------:R-:W-:Y:S05]  /*0470*/  EXIT ;  /* 0x000000000000794d */ /* 0x000fea0003800000 */
.L_x_3:
        /* <DEDUP_REMOVED lines=16> */
.L_x_7:


//--------------------- .text._Z13gather_kernelI6__halfEvPKT_PKliPS1_iiiii --------------------------
	.section	.text._Z13gather_kernelI6__halfEvPKT_PKliPS1_iiiii,"ax",@progbits
	.align	128
        .global         _Z13gather_kernelI6__halfEvPKT_PKliPS1_iiiii
        .type           _Z13gather_kernelI6__halfEvPKT_PKliPS1_iiiii,@function
        .size           _Z13gather_kernelI6__halfEvPKT_PKliPS1_iiiii,(.L_x_8 - _Z13gather_kernelI6__halfEvPKT_PKliPS1_iiiii)
        .other          _Z13gather_kernelI6__halfEvPKT_PKliPS1_iiiii,@"STO_CUDA_ENTRY STV_DEFAULT"
_Z13gather_kernelI6__halfEvPKT_PKliPS1_iiiii:
.text._Z13gather_kernelI6__halfEvPKT_PKliPS1_iiiii:
        /* <DEDUP_REMOVED lines=31> */
.L_x_4:
        /* <DEDUP_REMOVED lines=31> */
[----:B------:R-:W2:Y:S01]  /*03e0*/  LDG.E.U16 R15, desc[UR6][R14.64] ;  /* 0x000000060e0f7981 */ /* 0x000ea2000c1e1500 */
[----:B------:R-:W-:Y:S01]  /*03f0*/  IMAD R13, R13, UR9, R0 ;  /* 0x000000090d0d7c24 */ /* 0x000fe2000f8e0200 */
[----:B------:R-:W-:Y:S01]  /*0400*/  IADD3 R11, PT, PT, R11, 0x1, RZ ;  /* 0x000000010b0b7810 */ /* 0x000fe20007ffe0ff */
[----:B------:R-:W-:Y:S02]  /*0410*/  VIADD R9, R9, 0x1 ;  /* 0x0000000109097836 */ /* 0x000fe40000000000 */
[----:B------:R-:W-:Y:S01]  /*0420*/  IMAD R13, R13, R8, R17 ;  /* 0x000000080d0d7224 */ /* 0x000fe200078e0211 */
[----:B------:R-:W-:-:S03]  /*0430*/  ISETP.NE.AND P1, PT, R11, RZ, PT ;  /* 0x000000ff0b00720c */ /* 0x000fc60003f25270 */
[----:B------:R-:W-:-:S05]  /*0440*/  IMAD.WIDE R12, R13, 0x2, R2 ;  /* 0x000000020d0c7825 */ /* 0x000fca00078e0202 */
[----:B--2---:R0:W-:Y:S05]  /*0450*/  STG.E.U16 desc[UR6][R12.64], R15 ;  /* 0x0000000f0c007986 */ /* 0x0041ea000c101506 */
[----:B------:R-:W-:Y:S05]  /*0460*/  @P1 BRA `(.L_x_4) ;  /* 0xfffffffc00601947 */ /* 0x000fea000383ffff */
[----:B------:R-:W-:Y:S05]  /*0470*/  EXIT ;  /* 0x000000000000794d */ /* 0x000fea0003800000 */
.L_x_5:
        /* <DEDUP_REMOVED lines=16> */
.L_x_8:


//--------------------- .nv.shared.reserved.0     --------------------------
	.section	.nv.shared.reserved.0,"aw",@nobits
	.weak		__nv_reservedSMEM_offset_0_alias
	.size		__nv_reservedSMEM_offset_0_alias, 0, 64
	.other		__nv_reservedSMEM_offset_0_alias,@"STO_CUDA_RESERVED_SHARED STV_DEFAULT"
__nv_reservedSMEM_offset_0_alias:
	.zero		0
	.zero		64


//--------------------- .nv.constant0._Z13gather_kernelIdEvPKT_PKliPS0_iiiii --------------------------
	.section	.nv.constant0._Z13gather_kernelIdEvPKT_PKliPS0_iiiii,"a",@progbits
	.sectionflags	@""
	.align	4
.nv.constant0._Z13gather_kernelIdEvPKT_PKliPS0_iiiii:
	.zero		948


//--------------------- .nv.constant0._Z13gather_kernelIfEvPKT_PKliPS0_iiiii --------------------------
	.section	.nv.constant0._Z13gather_kernelIfEvPKT_PKliPS0_iiiii,"a",@progbits
	.sectionflags	@""
	.align	4
.nv.constant0._Z13gather_kernelIfEvPKT_PKliPS0_iiiii:
	.zero		948


//--------------------- .nv.constant0._Z13gather_kernelI6__halfEvPKT_PKliPS1_iiiii --------------------------
	.section	.nv.constant0._Z13gather_kernelI6__halfEvPKT_PKliPS1_iiiii,"a",@progbits
	.sectionflags	@""
	.align	4
.nv.constant0._Z13gather_kernelI6__halfEvPKT_PKliPS1_iiiii:
	.zero		948


//--------------------- SYMBOLS --------------------------

	.type		.nv.reservedSmem.offset0,@object
	.size		.nv.reservedSmem.offset0,0x4
